//
// Generated by NVIDIA NVVM Compiler
//
// Compiler Build ID: CL-36424714
// Cuda compilation tools, release 13.0, V13.0.88
// Based on NVVM 20.0.0
//

.version 9.0
.target sm_100
.address_size 64

	// .globl	_Z6perlinPfPi
.global .align 4 .b8 hash[1024] = {96, 0, 0, 0, 131, 0, 0, 0, 210, 0, 0, 0, 231, 0, 0, 0, 40, 0, 0, 0, 179, 0, 0, 0, 184, 0, 0, 0, 56, 0, 0, 0, 133, 0, 0, 0, 209, 0, 0, 0, 188, 0, 0, 0, 207, 0, 0, 0, 176, 0, 0, 0, 245, 0, 0, 0, 218, 0, 0, 0, 230, 0, 0, 0, 185, 0, 0, 0, 70, 0, 0, 0, 76, 0, 0, 0, 105, 0, 0, 0, 214, 0, 0, 0, 182, 0, 0, 0, 174, 0, 0, 0, 72, 0, 0, 0, 146, 0, 0, 0, 159, 0, 0, 0, 162, 0, 0, 0, 14, 0, 0, 0, 227, 0, 0, 0, 160, 0, 0, 0, 82, 0, 0, 0, 212, 0, 0, 0, 192, 0, 0, 0, 191, 0, 0, 0, 172, 0, 0, 0, 74, 0, 0, 0, 157, 0, 0, 0, 236, 0, 0, 0, 39, 0, 0, 0, 26, 0, 0, 0, 226, 0, 0, 0, 201, 0, 0, 0, 250, 0, 0, 0, 211, 0, 0, 0, 81, 0, 0, 0, 254, 0, 0, 0, 244, 0, 0, 0, 219, 0, 0, 0, 107, 0, 0, 0, 161, 0, 0, 0, 24, 0, 0, 0, 53, 0, 0, 0, 5, 0, 0, 0, 154, 0, 0, 0, 253, 0, 0, 0, 34, 0, 0, 0, 145, 0, 0, 0, 197, 0, 0, 0, 112, 0, 0, 0, 233, 0, 0, 0, 23, 0, 0, 0, 68, 0, 0, 0, 87, 0, 0, 0, 49, 0, 0, 0, 8, 0, 0, 0, 156, 0, 0, 0, 196, 0, 0, 0, 248, 0, 0, 0, 27, 0, 0, 0, 149, 0, 0, 0, 111, 0, 0, 0, 19, 0, 0, 0, 4, 0, 0, 0, 62, 0, 0, 0, 203, 0, 0, 0, 190, 0, 0, 0, 25, 0, 0, 0, 132, 0, 0, 0, 140, 0, 0, 0, 202, 0, 0, 0, 65, 0, 0, 0, 16, 0, 0, 0, 141, 0, 0, 0, 118, 0, 0, 0, 104, 0, 0, 0, 153, 0, 0, 0, 113, 0, 0, 0, 144, 0, 0, 0, 67, 0, 0, 0, 175, 0, 0, 0, 37, 0, 0, 0, 216, 0, 0, 0, 114, 0, 0, 0, 60, 0, 0, 0, 243, 0, 0, 0, 189, 0, 0, 0, 101, 0, 0, 0, 150, 0, 0, 0, 220, 0, 0, 0, 217, 0, 0, 0, 12, 0, 0, 0, 252, 0, 0, 0, 206, 0, 0, 0, 124, 0, 0, 0, 71, 0, 0, 0, 103, 0, 0, 0, 69, 0, 0, 0, 171, 0, 0, 0, 38, 0, 0, 0, 126, 0, 0, 0, 152, 0, 0, 0, 167, 0, 0, 0, 121, 0, 0, 0, 178, 0, 0, 0, 78, 0, 0, 0, 106, 0, 0, 0, 86, 0, 0, 0, 15, 0, 0, 0, 194, 0, 0, 0, 66, 0, 0, 0, 10, 0, 0, 0, 237, 0, 0, 0, 99, 0, 0, 0, 55, 0, 0, 0, 77, 0, 0, 0, 13, 0, 0, 0, 57, 0, 0, 0, 205, 0, 0, 0, 30, 0, 0, 0, 44, 0, 0, 0, 89, 0, 0, 0, 138, 0, 0, 0, 88, 0, 0, 0, 41, 0, 0, 0, 187, 0, 0, 0, 73, 0, 0, 0, 241, 0, 0, 0, 221, 0, 0, 0, 92, 0, 0, 0, 215, 0, 0, 0, 125, 0, 0, 0, 168, 0, 0, 0, 1, 0, 0, 0, 46, 0, 0, 0, 29, 0, 0, 0, 239, 0, 0, 0, 193, 0, 0, 0, 52, 0, 0, 0, 143, 0, 0, 0, 251, 0, 0, 0, 128, 0, 0, 0, 61, 0, 0, 0, 129, 0, 0, 0, 45, 0, 0, 0, 242, 0, 0, 0, 64, 0, 0, 0, 63, 0, 0, 0, 213, 0, 0, 0, 0, 0, 0, 0, 123, 0, 0, 0, 238, 0, 0, 0, 43, 0, 0, 0, 35, 0, 0, 0, 208, 0, 0, 0, 22, 0, 0, 0, 33, 0, 0, 0, 169, 0, 0, 0, 222, 0, 0, 0, 50, 0, 0, 0, 51, 0, 0, 0, 59, 0, 0, 0, 32, 0, 0, 0, 83, 0, 0, 0, 20, 0, 0, 0, 180, 0, 0, 0, 183, 0, 0, 0, 17, 0, 0, 0, 108, 0, 0, 0, 198, 0, 0, 0, 177, 0, 0, 0, 18, 0, 0, 0, 80, 0, 0, 0, 199, 0, 0, 0, 94, 0, 0, 0, 3, 0, 0, 0, 9, 0, 0, 0, 2, 0, 0, 0, 170, 0, 0, 0, 130, 0, 0, 0, 186, 0, 0, 0, 95, 0, 0, 0, 165, 0, 0, 0, 247, 0, 0, 0, 204, 0, 0, 0, 142, 0, 0, 0, 28, 0, 0, 0, 229, 0, 0, 0, 102, 0, 0, 0, 195, 0, 0, 0, 116, 0, 0, 0, 224, 0, 0, 0, 163, 0, 0, 0, 164, 0, 0, 0, 97, 0, 0, 0, 47, 0, 0, 0, 36, 0, 0, 0, 31, 0, 0, 0, 223, 0, 0, 0, 151, 0, 0, 0, 225, 0, 0, 0, 100, 0, 0, 0, 122, 0, 0, 0, 135, 0, 0, 0, 136, 0, 0, 0, 109, 0, 0, 0, 84, 0, 0, 0, 166, 0, 0, 0, 249, 0, 0, 0, 119, 0, 0, 0, 7, 0, 0, 0, 246, 0, 0, 0, 155, 0, 0, 0, 120, 0, 0, 0, 235, 0, 0, 0, 200, 0, 0, 0, 181, 0, 0, 0, 255, 0, 0, 0, 127, 0, 0, 0, 147, 0, 0, 0, 21, 0, 0, 0, 137, 0, 0, 0, 58, 0, 0, 0, 42, 0, 0, 0, 75, 0, 0, 0, 228, 0, 0, 0, 54, 0, 0, 0, 90, 0, 0, 0, 232, 0, 0, 0, 85, 0, 0, 0, 93, 0, 0, 0, 6, 0, 0, 0, 79, 0, 0, 0, 117, 0, 0, 0, 98, 0, 0, 0, 134, 0, 0, 0, 173, 0, 0, 0, 91, 0, 0, 0, 148, 0, 0, 0, 234, 0, 0, 0, 240, 0, 0, 0, 158, 0, 0, 0, 11, 0, 0, 0, 110, 0, 0, 0, 48, 0, 0, 0, 139, 0, 0, 0, 115};

.visible .entry _Z6perlinPfPi(
	.param .u64 .ptr .align 1 _Z6perlinPfPi_param_0,
	.param .u64 .ptr .align 1 _Z6perlinPfPi_param_1
)
{


	ret;

}


// ===== COMPILED SASS (sm_100) =====

	.target	sm_100

	.elftype	@"ET_EXEC"


//--------------------- .note.nv.tkinfo           --------------------------
	.section	.note.nv.tkinfo,"",@"SHT_NOTE"
	.sectionflags	@"SHF_NOTE_NV_TKINFO"
	.tkinfo
        /*0018*/ 	.word	0x00000002
        /*0030*/ 	.string	""
        /*0030*/ 	.string	"ptxas"
        /*0030*/ 	.string	"Cuda compilation tools, release 13.0, V13.0.88"
        /*0030*/ 	.string	"Build cuda_13.0.r13.0/compiler.36424714_0"
        /*0030*/ 	.string	"-arch sm_100 -m 64 "



//--------------------- .note.nv.cuinfo           --------------------------
	.section	.note.nv.cuinfo,"",@"SHT_NOTE"
	.sectionflags	@"SHF_NOTE_NV_CUINFO"
        /*0018*/ 	.short	0x0002
        /*001a*/ 	.short	0x0064
        /*001c*/ 	.short	0x0082
	.zero		2


//--------------------- .nv.info                  --------------------------
	.section	.nv.info,"",@"SHT_CUDA_INFO"
	.align	4


	//----- nvinfo : EIATTR_REGCOUNT
	.align		4
        /*0000*/ 	.byte	0x04, 0x2f
        /*0002*/ 	.short	(.L_2 - .L_1)
	.align		4
.L_1:
        /*0004*/ 	.word	index@(_Z6perlinPfPi)
        /*0008*/ 	.word	0x00000004


	//----- nvinfo : EIATTR_FRAME_SIZE
	.align		4
.L_2:
        /*000c*/ 	.byte	0x04, 0x11
        /*000e*/ 	.short	(.L_4 - .L_3)
	.align		4
.L_3:
        /*0010*/ 	.word	index@(_Z6perlinPfPi)
        /*0014*/ 	.word	0x00000000


	//----- nvinfo : EIATTR_MIN_STACK_SIZE
	.align		4
.L_4:
        /*0018*/ 	.byte	0x04, 0x12
        /*001a*/ 	.short	(.L_6 - .L_5)
	.align		4
.L_5:
        /*001c*/ 	.word	index@(_Z6perlinPfPi)
        /*0020*/ 	.word	0x00000000
.L_6:


//--------------------- .nv.compat                --------------------------
	.section	.nv.compat,"",@"SHT_CUDA_COMPAT_INFO"
	.align	4
        /*0000*/ 	.byte	0x02, 0x09, 0x00, 0x00, 0x02, 0x02, 0x01, 0x00, 0x02, 0x05, 0x05, 0x00, 0x03, 0x07, 0x01, 0x01
        /*0010*/ 	.byte	0x02, 0x03, 0x00, 0x00, 0x02, 0x06, 0x01, 0x00, 0x04, 0x0b, 0x08, 0x00, 0x09, 0x00, 0x00, 0x00
        /*0020*/ 	.byte	0x00, 0x00, 0x00, 0x00


//--------------------- .nv.info._Z6perlinPfPi    --------------------------
	.section	.nv.info._Z6perlinPfPi,"",@"SHT_CUDA_INFO"
	.sectionflags	@""
	.align	4


	//----- nvinfo : EIATTR_CUDA_API_VERSION
	.align		4
        /*0000*/ 	.byte	0x04, 0x37
        /*0002*/ 	.short	(.L_8 - .L_7)
.L_7:
        /*0004*/ 	.word	0x00000082


	//----- nvinfo : EIATTR_KPARAM_INFO
	.align		4
.L_8:
        /*0008*/ 	.byte	0x04, 0x17
        /*000a*/ 	.short	(.L_10 - .L_9)
.L_9:
        /*000c*/ 	.word	0x00000000
        /*0010*/ 	.short	0x0001
        /*0012*/ 	.short	0x0008
        /*0014*/ 	.byte	0x00, 0xf5, 0x21, 0x00


	//----- nvinfo : EIATTR_KPARAM_INFO
	.align		4
.L_10:
        /*0018*/ 	.byte	0x04, 0x17
        /*001a*/ 	.short	(.L_12 - .L_11)
.L_11:
        /*001c*/ 	.word	0x00000000
        /*0020*/ 	.short	0x0000
        /*0022*/ 	.short	0x0000
        /*0024*/ 	.byte	0x00, 0xf5, 0x21, 0x00


	//----- nvinfo : EIATTR_SPARSE_MMA_MASK
	.align		4
.L_12:
        /*0028*/ 	.byte	0x03, 0x50
        /*002a*/ 	.short	0x0000


	//----- nvinfo : EIATTR_MAXREG_COUNT
	.align		4
        /*002c*/ 	.byte	0x03, 0x1b
        /*002e*/ 	.short	0x00ff


	//----- nvinfo : EIATTR_MERCURY_ISA_VERSION
	.align		4
        /*0030*/ 	.byte	0x03, 0x5f
        /*0032*/ 	.short	0x0101


	//----- nvinfo : EIATTR_VRC_CTA_INIT_COUNT
	.align		4
        /*0034*/ 	.byte	0x02, 0x4a
	.zero		1
	.zero		1


	//----- nvinfo : EIATTR_EXIT_INSTR_OFFSETS
	.align		4
        /*0038*/ 	.byte	0x04, 0x1c
        /*003a*/ 	.short	(.L_14 - .L_13)


	//   ....[0]....
.L_13:
        /*003c*/ 	.word	0x00000010


	//----- nvinfo : EIATTR_CBANK_PARAM_SIZE
	.align		4
.L_14:
        /*0040*/ 	.byte	0x03, 0x19
        /*0042*/ 	.short	0x0010


	//----- nvinfo : EIATTR_PARAM_CBANK
	.align		4
        /*0044*/ 	.byte	0x04, 0x0a
        /*0046*/ 	.short	(.L_16 - .L_15)
	.align		4
.L_15:
        /*0048*/ 	.word	index@(.nv.constant0._Z6perlinPfPi)
        /*004c*/ 	.short	0x0380
        /*004e*/ 	.short	0x0010


	//----- nvinfo : EIATTR_SW_WAR
	.align		4
.L_16:
        /*0050*/ 	.byte	0x04, 0x36
        /*0052*/ 	.short	(.L_18 - .L_17)
.L_17:
        /*0054*/ 	.word	0x00000008
.L_18:


//--------------------- .nv.callgraph             --------------------------
	.section	.nv.callgraph,"",@"SHT_CUDA_CALLGRAPH"
	.align	4
	.sectionentsize	8
	.align		4
        /*0000*/ 	.word	0x00000000
	.align		4
        /*0004*/ 	.word	0xffffffff
	.align		4
        /*0008*/ 	.word	0x00000000
	.align		4
        /*000c*/ 	.word	0xfffffffe
	.align		4
        /*0010*/ 	.word	0x00000000
	.align		4
        /*0014*/ 	.word	0xfffffffd
	.align		4
        /*0018*/ 	.word	0x00000000
	.align		4
        /*001c*/ 	.word	0xfffffffc


//--------------------- .nv.constant4             --------------------------
	.section	.nv.constant4,"a",@progbits
	.align	8
	.align		8
.nv.constant4:
        /*0000*/ 	.dword	hash


//--------------------- .text._Z6perlinPfPi       --------------------------
	.section	.text._Z6perlinPfPi,"ax",@progbits
	.align	128
        .global         _Z6perlinPfPi
        .type           _Z6perlinPfPi,@function
        .size           _Z6perlinPfPi,(.L_x_1 - _Z6perlinPfPi)
        .other          _Z6perlinPfPi,@"STO_CUDA_ENTRY STV_DEFAULT"
_Z6perlinPfPi:
.text._Z6perlinPfPi:
[----:B------:R-:W-:Y:S01]  /*0000*/  LDC R1, c[0x0][0x37c] ;  /* 0x0000df00ff017b82 */ /* 0x000fe20000000800 */
[----:B------:R-:W-:Y:S05]  /*0010*/  EXIT ;  /* 0x000000000000794d */ /* 0x000fea0003800000 */
.L_x_0:
[----:B------:R-:W-:-:S00]  /*0020*/  BRA `(.L_x_0) ;  /* 0xfffffffc00fc7947 */ /* 0x000fc0000383ffff */
[----:B------:R-:W-:-:S00]  /*0030*/  NOP ;  /* 0x0000000000007918 */ /* 0x000fc00000000000 */
        /* <DEDUP_REMOVED lines=12> */
.L_x_1:


//--------------------- .nv.global.init           --------------------------
	.section	.nv.global.init,"aw",@progbits
	.align	4
.nv.global.init:
	.type		hash,@object
	.size		hash,(.L_0 - hash)
hash:
        /*0000*/ 	.byte	0x60, 0x00, 0x00, 0x00, 0x83, 0x00, 0x00, 0x00, 0xd2, 0x00, 0x00, 0x00, 0xe7, 0x00, 0x00, 0x00
        /* <DEDUP_REMOVED lines=63> */
.L_0:


//--------------------- .nv.shared.reserved.0     --------------------------
	.section	.nv.shared.reserved.0,"aw",@nobits
	.weak		__nv_reservedSMEM_offset_0_alias
	.size		__nv_reservedSMEM_offset_0_alias, 0, 64
	.other		__nv_reservedSMEM_offset_0_alias,@"STO_CUDA_RESERVED_SHARED STV_DEFAULT"
__nv_reservedSMEM_offset_0_alias:
	.zero		0
	.zero		64


//--------------------- .nv.constant0._Z6perlinPfPi --------------------------
	.section	.nv.constant0._Z6perlinPfPi,"a",@progbits
	.sectionflags	@""
	.align	4
.nv.constant0._Z6perlinPfPi:
	.zero		912


//--------------------- SYMBOLS --------------------------

	.type		.nv.reservedSmem.offset0,@object
	.size		.nv.reservedSmem.offset0,0x4
